//
// Generated by NVIDIA NVVM Compiler
//
// Compiler Build ID: CL-36424714
// Cuda compilation tools, release 13.0, V13.0.88
// Based on NVVM 20.0.0
//

.version 9.0
.target sm_100
.address_size 64

.extern .func  (.param .b32 func_retval0) vprintf
(
	.param .b64 vprintf_param_0,
	.param .b64 vprintf_param_1
)
;
.global .align 1 .b8 $str[9] = {110, 111, 114, 109, 97, 108, 33, 10};
.global .align 1 .b8 $str$1[14] = {72, 101, 108, 108, 111, 32, 65, 100, 109, 105, 110, 33, 10};
.global .align 1 .b8 $str$2[3] = {37, 112};

.func _Z6normalv()
{
	.reg .b32 	%r<3>;
	.reg .b64 	%rd<3>;

	mov.u64 	%rd1, $str;
	cvta.global.u64 	%rd2, %rd1;
	{ // callseq 0, 0
	.param .b64 param0;
	st.param.b64 	[param0], %rd2;
	.param .b64 param1;
	st.param.b64 	[param1], 0;
	.param .b32 retval0;
	call.uni (retval0), 
	vprintf, 
	(
	param0, 
	param1
	);
	ld.param.b32 	%r1, [retval0];
	} // callseq 0
	ret;

}
.func _Z6secretv()
{
	.reg .b32 	%r<3>;
	.reg .b64 	%rd<3>;

	mov.u64 	%rd1, $str$1;
	cvta.global.u64 	%rd2, %rd1;
	{ // callseq 1, 0
	.param .b64 param0;
	st.param.b64 	[param0], %rd2;
	.param .b64 param1;
	st.param.b64 	[param1], 0;
	.param .b32 retval0;
	call.uni (retval0), 
	vprintf, 
	(
	param0, 
	param1
	);
	ld.param.b32 	%r1, [retval0];
	} // callseq 1
	ret;

}
.func _Z4initP6unsafe(
	.param .b64 _Z4initP6unsafe_param_0
)
{
	.reg .b64 	%rd<4>;

	ld.param.u64 	%rd1, [_Z4initP6unsafe_param_0];
	cvta.to.local.u64 	%rd2, %rd1;
	mov.u64 	%rd3, _Z6normalv;
	st.local.u64 	[%rd2+48], %rd3;
	ret;

}
	// .globl	_Z11test_kernelPmii
.visible .entry _Z11test_kernelPmii(
	.param .u64 .ptr .align 1 _Z11test_kernelPmii_param_0,
	.param .u32 _Z11test_kernelPmii_param_1,
	.param .u32 _Z11test_kernelPmii_param_2
)
{
	.local .align 8 .b8 	__local_depot3[64];
	.reg .b64 	%SP;
	.reg .b64 	%SPL;
	.reg .pred 	%p<10>;
	.reg .b32 	%r<25>;
	.reg .b64 	%rd<62>;

	mov.u64 	%SPL, __local_depot3;
	cvta.local.u64 	%SP, %SPL;
	ld.param.u64 	%rd15, [_Z11test_kernelPmii_param_0];
	ld.param.u32 	%r16, [_Z11test_kernelPmii_param_1];
	cvta.to.global.u64 	%rd1, %rd15;
	add.u64 	%rd16, %SP, 0;
	add.u64 	%rd2, %SPL, 0;
	{ // callseq 2, 0
	.param .b64 param0;
	st.param.b64 	[param0], %rd16;
	call.uni 
	_Z4initP6unsafe, 
	(
	param0
	);
	} // callseq 2
	setp.lt.s32 	%p1, %r16, 1;
	@%p1 bra 	$L__BB3_13;
	and.b32  	%r1, %r16, 15;
	setp.lt.u32 	%p2, %r16, 16;
	mov.b32 	%r22, 0;
	@%p2 bra 	$L__BB3_4;
	and.b32  	%r22, %r16, 2147483632;
	neg.s32 	%r20, %r22;
	add.s64 	%rd59, %rd1, 64;
	add.s64 	%rd58, %rd2, 64;
$L__BB3_3:
	.pragma "nounroll";
	ld.global.u64 	%rd17, [%rd59+-64];
	st.local.u64 	[%rd58+-64], %rd17;
	ld.global.u64 	%rd18, [%rd59+-56];
	st.local.u64 	[%rd58+-56], %rd18;
	ld.global.u64 	%rd19, [%rd59+-48];
	st.local.u64 	[%rd58+-48], %rd19;
	ld.global.u64 	%rd20, [%rd59+-40];
	st.local.u64 	[%rd58+-40], %rd20;
	ld.global.u64 	%rd21, [%rd59+-32];
	st.local.u64 	[%rd58+-32], %rd21;
	ld.global.u64 	%rd22, [%rd59+-24];
	st.local.u64 	[%rd58+-24], %rd22;
	ld.global.u64 	%rd23, [%rd59+-16];
	st.local.u64 	[%rd58+-16], %rd23;
	ld.global.u64 	%rd24, [%rd59+-8];
	st.local.u64 	[%rd58+-8], %rd24;
	ld.global.u64 	%rd25, [%rd59];
	st.local.u64 	[%rd58], %rd25;
	ld.global.u64 	%rd26, [%rd59+8];
	st.local.u64 	[%rd58+8], %rd26;
	ld.global.u64 	%rd27, [%rd59+16];
	st.local.u64 	[%rd58+16], %rd27;
	ld.global.u64 	%rd28, [%rd59+24];
	st.local.u64 	[%rd58+24], %rd28;
	ld.global.u64 	%rd29, [%rd59+32];
	st.local.u64 	[%rd58+32], %rd29;
	ld.global.u64 	%rd30, [%rd59+40];
	st.local.u64 	[%rd58+40], %rd30;
	ld.global.u64 	%rd31, [%rd59+48];
	st.local.u64 	[%rd58+48], %rd31;
	ld.global.u64 	%rd32, [%rd59+56];
	st.local.u64 	[%rd58+56], %rd32;
	add.s32 	%r20, %r20, 16;
	add.s64 	%rd59, %rd59, 128;
	add.s64 	%rd58, %rd58, 128;
	setp.ne.s32 	%p3, %r20, 0;
	@%p3 bra 	$L__BB3_3;
$L__BB3_4:
	setp.eq.s32 	%p4, %r1, 0;
	@%p4 bra 	$L__BB3_13;
	and.b32  	%r7, %r16, 7;
	setp.lt.u32 	%p5, %r1, 8;
	@%p5 bra 	$L__BB3_7;
	mul.wide.u32 	%rd33, %r22, 8;
	add.s64 	%rd34, %rd1, %rd33;
	ld.global.u64 	%rd35, [%rd34];
	add.s64 	%rd36, %rd2, %rd33;
	st.local.u64 	[%rd36], %rd35;
	ld.global.u64 	%rd37, [%rd34+8];
	st.local.u64 	[%rd36+8], %rd37;
	ld.global.u64 	%rd38, [%rd34+16];
	st.local.u64 	[%rd36+16], %rd38;
	ld.global.u64 	%rd39, [%rd34+24];
	st.local.u64 	[%rd36+24], %rd39;
	ld.global.u64 	%rd40, [%rd34+32];
	st.local.u64 	[%rd36+32], %rd40;
	ld.global.u64 	%rd41, [%rd34+40];
	st.local.u64 	[%rd36+40], %rd41;
	ld.global.u64 	%rd42, [%rd34+48];
	st.local.u64 	[%rd36+48], %rd42;
	add.s32 	%r22, %r22, 8;
$L__BB3_7:
	setp.eq.s32 	%p6, %r7, 0;
	@%p6 bra 	$L__BB3_13;
	and.b32  	%r10, %r16, 3;
	setp.lt.u32 	%p7, %r7, 4;
	@%p7 bra 	$L__BB3_10;
	mul.wide.u32 	%rd43, %r22, 8;
	add.s64 	%rd44, %rd1, %rd43;
	ld.global.u64 	%rd45, [%rd44];
	add.s64 	%rd46, %rd2, %rd43;
	st.local.u64 	[%rd46], %rd45;
	ld.global.u64 	%rd47, [%rd44+8];
	st.local.u64 	[%rd46+8], %rd47;
	ld.global.u64 	%rd48, [%rd44+16];
	st.local.u64 	[%rd46+16], %rd48;
	ld.global.u64 	%rd49, [%rd44+24];
	st.local.u64 	[%rd46+24], %rd49;
	add.s32 	%r22, %r22, 4;
$L__BB3_10:
	setp.eq.s32 	%p8, %r10, 0;
	@%p8 bra 	$L__BB3_13;
	mul.wide.u32 	%rd50, %r22, 8;
	add.s64 	%rd61, %rd2, %rd50;
	add.s64 	%rd60, %rd1, %rd50;
	neg.s32 	%r24, %r10;
$L__BB3_12:
	.pragma "nounroll";
	ld.global.u64 	%rd51, [%rd60];
	st.local.u64 	[%rd61], %rd51;
	add.s64 	%rd61, %rd61, 8;
	add.s64 	%rd60, %rd60, 8;
	add.s32 	%r24, %r24, 1;
	setp.ne.s32 	%p9, %r24, 0;
	@%p9 bra 	$L__BB3_12;
$L__BB3_13:
	add.u64 	%rd52, %SP, 56;
	add.u64 	%rd53, %SPL, 56;
	ld.local.u64 	%rd54, [%rd2+48];
	{ // callseq 3, 0
	prototype_3 : .callprototype ()_ ();
	call 
	%rd54, 
	(
	)
	, prototype_3;
	} // callseq 3
	{ // callseq 4, 0
	call.uni 
	_Z6secretv, 
	(
	);
	} // callseq 4
	mov.u64 	%rd55, _Z6secretv;
	st.local.u64 	[%rd53], %rd55;
	mov.u64 	%rd56, $str$2;
	cvta.global.u64 	%rd57, %rd56;
	{ // callseq 5, 0
	.param .b64 param0;
	st.param.b64 	[param0], %rd57;
	.param .b64 param1;
	st.param.b64 	[param1], %rd52;
	.param .b32 retval0;
	call.uni (retval0), 
	vprintf, 
	(
	param0, 
	param1
	);
	ld.param.b32 	%r18, [retval0];
	} // callseq 5
	ret;

}


// ===== COMPILED SASS (sm_100) =====

	.target	sm_100

	.elftype	@"ET_EXEC"


//--------------------- .note.nv.tkinfo           --------------------------
	.section	.note.nv.tkinfo,"",@"SHT_NOTE"
	.sectionflags	@"SHF_NOTE_NV_TKINFO"
	.tkinfo
        /*0018*/ 	.word	0x00000002
        /*0030*/ 	.string	""
        /*0030*/ 	.string	"ptxas"
        /*0030*/ 	.string	"Cuda compilation tools, release 13.0, V13.0.88"
        /*0030*/ 	.string	"Build cuda_13.0.r13.0/compiler.36424714_0"
        /*0030*/ 	.string	"-arch sm_100 -m 64 "



//--------------------- .note.nv.cuinfo           --------------------------
	.section	.note.nv.cuinfo,"",@"SHT_NOTE"
	.sectionflags	@"SHF_NOTE_NV_CUINFO"
        /*0018*/ 	.short	0x0002
        /*001a*/ 	.short	0x0064
        /*001c*/ 	.short	0x0082
	.zero		2


//--------------------- .nv.info                  --------------------------
	.section	.nv.info,"",@"SHT_CUDA_INFO"
	.align	4


	//----- nvinfo : EIATTR_REGCOUNT
	.align		4
        /*0000*/ 	.byte	0x04, 0x2f
        /*0002*/ 	.short	(.L_4 - .L_3)
	.align		4
.L_3:
        /*0004*/ 	.word	index@(_Z11test_kernelPmii)
        /*0008*/ 	.word	0x00000021


	//----- nvinfo : EIATTR_FRAME_SIZE
	.align		4
.L_4:
        /*000c*/ 	.byte	0x04, 0x11
        /*000e*/ 	.short	(.L_6 - .L_5)
	.align		4
.L_5:
        /*0010*/ 	.word	index@($_Z11test_kernelPmii$_Z4initP6unsafe)
        /*0014*/ 	.word	0x00000050


	//----- nvinfo : EIATTR_FRAME_SIZE
	.align		4
.L_6:
        /*0018*/ 	.byte	0x04, 0x11
        /*001a*/ 	.short	(.L_8 - .L_7)
	.align		4
.L_7:
        /*001c*/ 	.word	index@($_Z11test_kernelPmii$_Z6secretv)
        /*0020*/ 	.word	0x00000050


	//----- nvinfo : EIATTR_FRAME_SIZE
	.align		4
.L_8:
        /*0024*/ 	.byte	0x04, 0x11
        /*0026*/ 	.short	(.L_10 - .L_9)
	.align		4
.L_9:
        /*0028*/ 	.word	index@($_Z11test_kernelPmii$_Z6normalv)
        /*002c*/ 	.word	0x00000050


	//----- nvinfo : EIATTR_FRAME_SIZE
	.align		4
.L_10:
        /*0030*/ 	.byte	0x04, 0x11
        /*0032*/ 	.short	(.L_12 - .L_11)
	.align		4
.L_11:
        /*0034*/ 	.word	index@(_Z11test_kernelPmii)
        /*0038*/ 	.word	0x00000050


	//----- nvinfo : EIATTR_MIN_STACK_SIZE
	.align		4
.L_12:
        /*003c*/ 	.byte	0x04, 0x12
        /*003e*/ 	.short	(.L_14 - .L_13)
	.align		4
.L_13:
        /*0040*/ 	.word	index@(_Z11test_kernelPmii)
        /*0044*/ 	.word	0x00000050
.L_14:


//--------------------- .nv.compat                --------------------------
	.section	.nv.compat,"",@"SHT_CUDA_COMPAT_INFO"
	.align	4
        /*0000*/ 	.byte	0x02, 0x09, 0x00, 0x00, 0x02, 0x02, 0x01, 0x00, 0x02, 0x05, 0x05, 0x00, 0x03, 0x07, 0x01, 0x01
        /*0010*/ 	.byte	0x02, 0x03, 0x00, 0x00, 0x02, 0x06, 0x01, 0x00, 0x04, 0x0b, 0x08, 0x00, 0x09, 0x00, 0x00, 0x00
        /*0020*/ 	.byte	0x00, 0x00, 0x00, 0x00


//--------------------- .nv.info._Z11test_kernelPmii --------------------------
	.section	.nv.info._Z11test_kernelPmii,"",@"SHT_CUDA_INFO"
	.sectionflags	@""
	.align	4


	//----- nvinfo : EIATTR_CUDA_API_VERSION
	.align		4
        /*0000*/ 	.byte	0x04, 0x37
        /*0002*/ 	.short	(.L_16 - .L_15)
.L_15:
        /*0004*/ 	.word	0x00000082


	//----- nvinfo : EIATTR_KPARAM_INFO
	.align		4
.L_16:
        /*0008*/ 	.byte	0x04, 0x17
        /*000a*/ 	.short	(.L_18 - .L_17)
.L_17:
        /*000c*/ 	.word	0x00000000
        /*0010*/ 	.short	0x0002
        /*0012*/ 	.short	0x000c
        /*0014*/ 	.byte	0x00, 0xf0, 0x11, 0x00


	//----- nvinfo : EIATTR_KPARAM_INFO
	.align		4
.L_18:
        /*0018*/ 	.byte	0x04, 0x17
        /*001a*/ 	.short	(.L_20 - .L_19)
.L_19:
        /*001c*/ 	.word	0x00000000
        /*0020*/ 	.short	0x0001
        /*0022*/ 	.short	0x0008
        /*0024*/ 	.byte	0x00, 0xf0, 0x11, 0x00


	//----- nvinfo : EIATTR_KPARAM_INFO
	.align		4
.L_20:
        /*0028*/ 	.byte	0x04, 0x17
        /*002a*/ 	.short	(.L_22 - .L_21)
.L_21:
        /*002c*/ 	.word	0x00000000
        /*0030*/ 	.short	0x0000
        /*0032*/ 	.short	0x0000
        /*0034*/ 	.byte	0x00, 0xf5, 0x21, 0x00


	//----- nvinfo : EIATTR_SPARSE_MMA_MASK
	.align		4
.L_22:
        /*0038*/ 	.byte	0x03, 0x50
        /*003a*/ 	.short	0x0000


	//----- nvinfo : EIATTR_MAXREG_COUNT
	.align		4
        /*003c*/ 	.byte	0x03, 0x1b
        /*003e*/ 	.short	0x00ff


	//----- nvinfo : EIATTR_EXTERNS
	.align		4
        /*0040*/ 	.byte	0x04, 0x0f
        /*0042*/ 	.short	(.L_24 - .L_23)


	//   ....[0]....
	.align		4
.L_23:
        /*0044*/ 	.word	index@(vprintf)


	//----- nvinfo : EIATTR_MERCURY_ISA_VERSION
	.align		4
.L_24:
        /*0048*/ 	.byte	0x03, 0x5f
        /*004a*/ 	.short	0x0101


	//----- nvinfo : EIATTR_VRC_CTA_INIT_COUNT
	.align		4
        /*004c*/ 	.byte	0x02, 0x4a
	.zero		1
	.zero		1


	//----- nvinfo : EIATTR_SYSCALL_OFFSETS
	.align		4
        /*0050*/ 	.byte	0x04, 0x46
        /*0052*/ 	.short	(.L_26 - .L_25)


	//   ....[0]....
.L_25:
        /*0054*/ 	.word	0x000008c0


	//   ....[1]....
        /*0058*/ 	.word	0x00000a30


	//   ....[2]....
        /*005c*/ 	.word	0x00000b80


	//----- nvinfo : EIATTR_EXIT_INSTR_OFFSETS
	.align		4
.L_26:
        /*0060*/ 	.byte	0x04, 0x1c
        /*0062*/ 	.short	(.L_28 - .L_27)


	//   ....[0]....
.L_27:
        /*0064*/ 	.word	0x000008d0


	//----- nvinfo : EIATTR_CRS_STACK_SIZE
	.align		4
.L_28:
        /*0068*/ 	.byte	0x04, 0x1e
        /*006a*/ 	.short	(.L_30 - .L_29)
.L_29:
        /*006c*/ 	.word	0x00000000


	//----- nvinfo : EIATTR_CBANK_PARAM_SIZE
	.align		4
.L_30:
        /*0070*/ 	.byte	0x03, 0x19
        /*0072*/ 	.short	0x0010


	//----- nvinfo : EIATTR_PARAM_CBANK
	.align		4
        /*0074*/ 	.byte	0x04, 0x0a
        /*0076*/ 	.short	(.L_32 - .L_31)
	.align		4
.L_31:
        /*0078*/ 	.word	index@(.nv.constant0._Z11test_kernelPmii)
        /*007c*/ 	.short	0x0380
        /*007e*/ 	.short	0x0010


	//----- nvinfo : EIATTR_SW_WAR
	.align		4
.L_32:
        /*0080*/ 	.byte	0x04, 0x36
        /*0082*/ 	.short	(.L_34 - .L_33)
.L_33:
        /*0084*/ 	.word	0x00000008
.L_34:


//--------------------- .nv.callgraph             --------------------------
	.section	.nv.callgraph,"",@"SHT_CUDA_CALLGRAPH"
	.align	4
	.sectionentsize	8
	.align		4
        /*0000*/ 	.word	0x00000000
	.align		4
        /*0004*/ 	.word	0xffffffff
	.align		4
        /*0008*/ 	.word	index@(_Z11test_kernelPmii)
	.align		4
        /*000c*/ 	.word	index@(vprintf)
	.align		4
        /*0010*/ 	.word	0x00000000
	.align		4
        /*0014*/ 	.word	0xfffffffe
	.align		4
        /*0018*/ 	.word	0x00000000
	.align		4
        /*001c*/ 	.word	0xfffffffd
	.align		4
        /*0020*/ 	.word	0x00000000
	.align		4
        /*0024*/ 	.word	0xfffffffc


//--------------------- .nv.constant4             --------------------------
	.section	.nv.constant4,"a",@progbits
	.align	8
	.align		8
.nv.constant4:
        /*0000*/ 	.dword	vprintf
	.align		8
        /*0008*/ 	.dword	$str
	.align		8
        /*0010*/ 	.dword	$str$1
	.align		8
        /*0018*/ 	.dword	$str$2


//--------------------- .text._Z11test_kernelPmii --------------------------
	.section	.text._Z11test_kernelPmii,"ax",@progbits
	.align	128
        .global         _Z11test_kernelPmii
        .type           _Z11test_kernelPmii,@function
        .size           _Z11test_kernelPmii,(.L_x_11 - _Z11test_kernelPmii)
        .other          _Z11test_kernelPmii,@"STO_CUDA_ENTRY STV_DEFAULT"
_Z11test_kernelPmii:
.text._Z11test_kernelPmii:
[----:B------:R-:W0:Y:S01]  /*0000*/  LDC R1, c[0x0][0x37c] ;  /* 0x0000df00ff017b82 */ /* 0x000e220000000800 */
[----:B------:R-:W1:Y:S01]  /*0010*/  LDCU UR4, c[0x0][0x2f8] ;  /* 0x00005f00ff0477ac */ /* 0x000e620008000800 */
[----:B0-----:R-:W-:Y:S01]  /*0020*/  VIADD R1, R1, 0xffffffc0 ;  /* 0xffffffc001017836 */ /* 0x001fe20000000000 */
[----:B------:R-:W-:Y:S01]  /*0030*/  MOV R4, 0x70 ;  /* 0x0000007000047802 */ /* 0x000fe20000000f00 */
[----:B------:R-:W0:Y:S03]  /*0040*/  LDCU UR6, c[0x0][0x2fc] ;  /* 0x00005f80ff0677ac */ /* 0x000e260008000800 */
[----:B-1----:R-:W-:-:S13]  /*0050*/  IADD3 R16, P0, PT, R1, UR4, RZ ;  /* 0x0000000401107c10 */ /* 0x002fda000ff1e0ff */
[----:B0-----:R-:W-:Y:S05]  /*0060*/  CALL.REL.NOINC `($_Z11test_kernelPmii$_Z4initP6unsafe) ;  /* 0x00000008001c7944 */ /* 0x001fea0003c00000 */
[----:B------:R-:W0:Y:S02]  /*0070*/  LDC R2, c[0x0][0x388] ;  /* 0x0000e200ff027b82 */ /* 0x000e240000000800 */
[----:B0-----:R-:W-:-:S13]  /*0080*/  ISETP.GE.AND P1, PT, R2, 0x1, PT ;  /* 0x000000010200780c */ /* 0x001fda0003f26270 */
[----:B------:R-:W-:Y:S05]  /*0090*/  @!P1 BRA `(.L_x_0) ;  /* 0x0000000400b49947 */ /* 0x000fea0003800000 */
[C---:B------:R-:W-:Y:S01]  /*00a0*/  ISETP.GE.U32.AND P2, PT, R2.reuse, 0x10, PT ;  /* 0x000000100200780c */ /* 0x040fe20003f46070 */
[----:B------:R-:W0:Y:S01]  /*00b0*/  LDCU.64 UR8, c[0x0][0x358] ;  /* 0x00006b00ff0877ac */ /* 0x000e220008000a00 */
[----:B------:R-:W-:Y:S01]  /*00c0*/  LOP3.LUT R30, R2, 0xf, RZ, 0xc0, !PT ;  /* 0x0000000f021e7812 */ /* 0x000fe200078ec0ff */
[----:B------:R-:W-:-:S03]  /*00d0*/  IMAD.MOV.U32 R0, RZ, RZ, RZ ;  /* 0x000000ffff007224 */ /* 0x000fc600078e00ff */
[----:B------:R-:W-:-:S07]  /*00e0*/  ISETP.NE.AND P1, PT, R30, RZ, PT ;  /* 0x000000ff1e00720c */ /* 0x000fce0003f25270 */
[----:B------:R-:W-:Y:S06]  /*00f0*/  @!P2 BRA `(.L_x_1) ;  /* 0x0000000000b8a947 */ /* 0x000fec0003800000 */
[----:B------:R-:W1:Y:S01]  /*0100*/  LDCU.64 UR4, c[0x0][0x380] ;  /* 0x00007000ff0477ac */ /* 0x000e620008000a00 */
[----:B------:R-:W-:Y:S01]  /*0110*/  LOP3.LUT R0, R2, 0x7ffffff0, RZ, 0xc0, !PT ;  /* 0x7ffffff002007812 */ /* 0x000fe200078ec0ff */
[----:B------:R-:W-:-:S03]  /*0120*/  VIADD R17, R1, 0x40 ;  /* 0x0000004001117836 */ /* 0x000fc60000000000 */
[----:B------:R-:W-:Y:S01]  /*0130*/  IADD3 R3, PT, PT, -R0, RZ, RZ ;  /* 0x000000ff00037210 */ /* 0x000fe20007ffe1ff */
[----:B-1----:R-:W-:-:S04]  /*0140*/  UIADD3 UR4, UP0, UPT, UR4, 0x40, URZ ;  /* 0x0000004004047890 */ /* 0x002fc8000ff1e0ff */
[----:B------:R-:W-:Y:S02]  /*0150*/  UIADD3.X UR5, UPT, UPT, URZ, UR5, URZ, UP0, !UPT ;  /* 0x00000005ff057290 */ /* 0x000fe400087fe4ff */
[----:B------:R-:W-:-:S04]  /*0160*/  IMAD.U32 R28, RZ, RZ, UR4 ;  /* 0x00000004ff1c7e24 */ /* 0x000fc8000f8e00ff */
[----:B------:R-:W-:-:S07]  /*0170*/  IMAD.U32 R29, RZ, RZ, UR5 ;  /* 0x00000005ff1d7e24 */ /* 0x000fce000f8e00ff */
.L_x_2:
[----:B0-----:R-:W2:Y:S04]  /*0180*/  LDG.E.64 R4, desc[UR8][R28.64+-0x40] ;  /* 0xffffc0081c047981 */ /* 0x001ea8000c1e1b00 */
[----:B------:R-:W3:Y:S04]  /*0190*/  LDG.E.64 R6, desc[UR8][R28.64+-0x38] ;  /* 0xffffc8081c067981 */ /* 0x000ee8000c1e1b00 */
[----:B------:R-:W4:Y:S04]  /*01a0*/  LDG.E.64 R8, desc[UR8][R28.64+-0x30] ;  /* 0xffffd0081c087981 */ /* 0x000f28000c1e1b00 */
[----:B------:R-:W5:Y:S04]  /*01b0*/  LDG.E.64 R10, desc[UR8][R28.64+-0x28] ;  /* 0xffffd8081c0a7981 */ /* 0x000f68000c1e1b00 */
[----:B------:R-:W5:Y:S04]  /*01c0*/  LDG.E.64 R12, desc[UR8][R28.64+-0x20] ;  /* 0xffffe0081c0c7981 */ /* 0x000f68000c1e1b00 */
[----:B------:R-:W5:Y:S04]  /*01d0*/  LDG.E.64 R14, desc[UR8][R28.64+-0x18] ;  /* 0xffffe8081c0e7981 */ /* 0x000f68000c1e1b00 */
[----:B------:R-:W5:Y:S04]  /*01e0*/  LDG.E.64 R18, desc[UR8][R28.64+-0x10] ;  /* 0xfffff0081c127981 */ /* 0x000f68000c1e1b00 */
[----:B------:R-:W5:Y:S04]  /*01f0*/  LDG.E.64 R20, desc[UR8][R28.64+-0x8] ;  /* 0xfffff8081c147981 */ /* 0x000f68000c1e1b00 */
[----:B------:R-:W5:Y:S04]  /*0200*/  LDG.E.64 R22, desc[UR8][R28.64] ;  /* 0x000000081c167981 */ /* 0x000f68000c1e1b00 */
[----:B------:R-:W5:Y:S04]  /*0210*/  LDG.E.64 R24, desc[UR8][R28.64+0x8] ;  /* 0x000008081c187981 */ /* 0x000f68000c1e1b00 */
[----:B------:R-:W5:Y:S04]  /*0220*/  LDG.E.64 R26, desc[UR8][R28.64+0x10] ;  /* 0x000010081c1a7981 */ /* 0x000f68000c1e1b00 */
[----:B--2---:R0:W-:Y:S04]  /*0230*/  STL.64 [R17+-0x40], R4 ;  /* 0xffffc00411007387 */ /* 0x0041e80000100a00 */
[----:B---3--:R1:W-:Y:S04]  /*0240*/  STL.64 [R17+-0x38], R6 ;  /* 0xffffc80611007387 */ /* 0x0083e80000100a00 */
[----:B----4-:R2:W-:Y:S04]  /*0250*/  STL.64 [R17+-0x30], R8 ;  /* 0xffffd00811007387 */ /* 0x0105e80000100a00 */
[----:B-----5:R3:W-:Y:S04]  /*0260*/  STL.64 [R17+-0x28], R10 ;  /* 0xffffd80a11007387 */ /* 0x0207e80000100a00 */
[----:B------:R4:W-:Y:S04]  /*0270*/  STL.64 [R17+-0x20], R12 ;  /* 0xffffe00c11007387 */ /* 0x0009e80000100a00 */
[----:B0-----:R-:W5:Y:S04]  /*0280*/  LDG.E.64 R4, desc[UR8][R28.64+0x18] ;  /* 0x000018081c047981 */ /* 0x001f68000c1e1b00 */
[----:B-1----:R-:W5:Y:S04]  /*0290*/  LDG.E.64 R6, desc[UR8][R28.64+0x20] ;  /* 0x000020081c067981 */ /* 0x002f68000c1e1b00 */
[----:B--2---:R-:W2:Y:S04]  /*02a0*/  LDG.E.64 R8, desc[UR8][R28.64+0x28] ;  /* 0x000028081c087981 */ /* 0x004ea8000c1e1b00 */
[----:B---3--:R-:W3:Y:S04]  /*02b0*/  LDG.E.64 R10, desc[UR8][R28.64+0x30] ;  /* 0x000030081c0a7981 */ /* 0x008ee8000c1e1b00 */
[----:B----4-:R0:W4:Y:S01]  /*02c0*/  LDG.E.64 R12, desc[UR8][R28.64+0x38] ;  /* 0x000038081c0c7981 */ /* 0x010122000c1e1b00 */
[----:B------:R-:W-:-:S03]  /*02d0*/  VIADD R3, R3, 0x10 ;  /* 0x0000001003037836 */ /* 0x000fc60000000000 */
[----:B------:R-:W-:Y:S02]  /*02e0*/  STL.64 [R17+-0x18], R14 ;  /* 0xffffe80e11007387 */ /* 0x000fe40000100a00 */
[----:B------:R-:W-:Y:S02]  /*02f0*/  ISETP.NE.AND P2, PT, R3, RZ, PT ;  /* 0x000000ff0300720c */ /* 0x000fe40003f45270 */
[----:B------:R-:W-:Y:S01]  /*0300*/  STL.64 [R17+-0x10], R18 ;  /* 0xfffff01211007387 */ /* 0x000fe20000100a00 */
[----:B0-----:R-:W-:-:S03]  /*0310*/  IADD3 R28, P3, PT, R28, 0x80, RZ ;  /* 0x000000801c1c7810 */ /* 0x001fc60007f7e0ff */
[----:B------:R-:W-:Y:S01]  /*0320*/  STL.64 [R17+-0x8], R20 ;  /* 0xfffff81411007387 */ /* 0x000fe20000100a00 */
[----:B------:R-:W-:-:S03]  /*0330*/  IADD3.X R29, PT, PT, RZ, R29, RZ, P3, !PT ;  /* 0x0000001dff1d7210 */ /* 0x000fc60001ffe4ff */
[----:B------:R-:W-:Y:S04]  /*0340*/  STL.64 [R17], R22 ;  /* 0x0000001611007387 */ /* 0x000fe80000100a00 */
[----:B------:R-:W-:Y:S04]  /*0350*/  STL.64 [R17+0x8], R24 ;  /* 0x0000081811007387 */ /* 0x000fe80000100a00 */
[----:B------:R-:W-:Y:S04]  /*0360*/  STL.64 [R17+0x10], R26 ;  /* 0x0000101a11007387 */ /* 0x000fe80000100a00 */
[----:B-----5:R-:W-:Y:S04]  /*0370*/  STL.64 [R17+0x18], R4 ;  /* 0x0000180411007387 */ /* 0x020fe80000100a00 */
[----:B------:R-:W-:Y:S04]  /*0380*/  STL.64 [R17+0x20], R6 ;  /* 0x0000200611007387 */ /* 0x000fe80000100a00 */
[----:B--2---:R-:W-:Y:S04]  /*0390*/  STL.64 [R17+0x28], R8 ;  /* 0x0000280811007387 */ /* 0x004fe80000100a00 */
[----:B---3--:R-:W-:Y:S04]  /*03a0*/  STL.64 [R17+0x30], R10 ;  /* 0x0000300a11007387 */ /* 0x008fe80000100a00 */
[----:B----4-:R0:W-:Y:S02]  /*03b0*/  STL.64 [R17+0x38], R12 ;  /* 0x0000380c11007387 */ /* 0x0101e40000100a00 */
[----:B0-----:R-:W-:Y:S01]  /*03c0*/  VIADD R17, R17, 0x80 ;  /* 0x0000008011117836 */ /* 0x001fe20000000000 */
[----:B------:R-:W-:Y:S06]  /*03d0*/  @P2 BRA `(.L_x_2) ;  /* 0xfffffffc00682947 */ /* 0x000fec000383ffff */
.L_x_1:
[----:B------:R-:W-:Y:S05]  /*03e0*/  @!P1 BRA `(.L_x_0) ;  /* 0x0000000000e09947 */ /* 0x000fea0003800000 */
[----:B------:R-:W-:Y:S02]  /*03f0*/  ISETP.GE.U32.AND P1, PT, R30, 0x8, PT ;  /* 0x000000081e00780c */ /* 0x000fe40003f26070 */
[----:B------:R-:W-:-:S04]  /*0400*/  LOP3.LUT R17, R2, 0x7, RZ, 0xc0, !PT ;  /* 0x0000000702117812 */ /* 0x000fc800078ec0ff */
[----:B------:R-:W-:-:S07]  /*0410*/  ISETP.NE.AND P2, PT, R17, RZ, PT ;  /* 0x000000ff1100720c */ /* 0x000fce0003f45270 */
[----:B------:R-:W-:Y:S06]  /*0420*/  @!P1 BRA `(.L_x_3) ;  /* 0x0000000000489947 */ /* 0x000fec0003800000 */
[----:B------:R-:W1:Y:S02]  /*0430*/  LDC.64 R4, c[0x0][0x380] ;  /* 0x0000e000ff047b82 */ /* 0x000e640000000a00 */
[----:B-1----:R-:W-:-:S05]  /*0440*/  IMAD.WIDE.U32 R4, R0, 0x8, R4 ;  /* 0x0000000800047825 */ /* 0x002fca00078e0004 */
[----:B0-----:R-:W2:Y:S04]  /*0450*/  LDG.E.64 R6, desc[UR8][R4.64] ;  /* 0x0000000804067981 */ /* 0x001ea8000c1e1b00 */
[----:B------:R-:W3:Y:S04]  /*0460*/  LDG.E.64 R8, desc[UR8][R4.64+0x8] ;  /* 0x0000080804087981 */ /* 0x000ee8000c1e1b00 */
[----:B------:R-:W4:Y:S04]  /*0470*/  LDG.E.64 R10, desc[UR8][R4.64+0x10] ;  /* 0x00001008040a7981 */ /* 0x000f28000c1e1b00 */
[----:B------:R-:W5:Y:S04]  /*0480*/  LDG.E.64 R12, desc[UR8][R4.64+0x18] ;  /* 0x00001808040c7981 */ /* 0x000f68000c1e1b00 */
[----:B------:R-:W5:Y:S04]  /*0490*/  LDG.E.64 R14, desc[UR8][R4.64+0x20] ;  /* 0x00002008040e7981 */ /* 0x000f68000c1e1b00 */
[----:B------:R-:W5:Y:S04]  /*04a0*/  LDG.E.64 R18, desc[UR8][R4.64+0x28] ;  /* 0x0000280804127981 */ /* 0x000f68000c1e1b00 */
[----:B------:R-:W5:Y:S01]  /*04b0*/  LDG.E.64 R20, desc[UR8][R4.64+0x30] ;  /* 0x0000300804147981 */ /* 0x000f62000c1e1b00 */
[----:B------:R-:W-:-:S02]  /*04c0*/  IMAD R3, R0, 0x8, R1 ;  /* 0x0000000800037824 */ /* 0x000fc400078e0201 */
[----:B------:R-:W-:-:S03]  /*04d0*/  VIADD R0, R0, 0x8 ;  /* 0x0000000800007836 */ /* 0x000fc60000000000 */
[----:B--2---:R1:W-:Y:S04]  /*04e0*/  STL.64 [R3], R6 ;  /* 0x0000000603007387 */ /* 0x0043e80000100a00 */
[----:B---3--:R1:W-:Y:S04]  /*04f0*/  STL.64 [R3+0x8], R8 ;  /* 0x0000080803007387 */ /* 0x0083e80000100a00 */
[----:B----4-:R1:W-:Y:S04]  /*0500*/  STL.64 [R3+0x10], R10 ;  /* 0x0000100a03007387 */ /* 0x0103e80000100a00 */
[----:B-----5:R1:W-:Y:S04]  /*0510*/  STL.64 [R3+0x18], R12 ;  /* 0x0000180c03007387 */ /* 0x0203e80000100a00 */
[----:B------:R1:W-:Y:S04]  /*0520*/  STL.64 [R3+0x20], R14 ;  /* 0x0000200e03007387 */ /* 0x0003e80000100a00 */
[----:B------:R1:W-:Y:S04]  /*0530*/  STL.64 [R3+0x28], R18 ;  /* 0x0000281203007387 */ /* 0x0003e80000100a00 */
[----:B------:R1:W-:Y:S02]  /*0540*/  STL.64 [R3+0x30], R20 ;  /* 0x0000301403007387 */ /* 0x0003e40000100a00 */
.L_x_3:
[----:B------:R-:W-:Y:S05]  /*0550*/  @!P2 BRA `(.L_x_0) ;  /* 0x000000000084a947 */ /* 0x000fea0003800000 */
[----:B------:R-:W-:Y:S02]  /*0560*/  ISETP.GE.U32.AND P1, PT, R17, 0x4, PT ;  /* 0x000000041100780c */ /* 0x000fe40003f26070 */
[----:B-1----:R-:W-:-:S04]  /*0570*/  LOP3.LUT R12, R2, 0x3, RZ, 0xc0, !PT ;  /* 0x00000003020c7812 */ /* 0x002fc800078ec0ff */
[----:B------:R-:W-:-:S07]  /*0580*/  ISETP.NE.AND P2, PT, R12, RZ, PT ;  /* 0x000000ff0c00720c */ /* 0x000fce0003f45270 */
[----:B------:R-:W-:Y:S06]  /*0590*/  @!P1 BRA `(.L_x_4) ;  /* 0x0000000000309947 */ /* 0x000fec0003800000 */
[----:B------:R-:W1:Y:S02]  /*05a0*/  LDC.64 R2, c[0x0][0x380] ;  /* 0x0000e000ff027b82 */ /* 0x000e640000000a00 */
[----:B-1----:R-:W-:-:S05]  /*05b0*/  IMAD.WIDE.U32 R2, R0, 0x8, R2 ;  /* 0x0000000800027825 */ /* 0x002fca00078e0002 */
[----:B0-----:R-:W2:Y:S04]  /*05c0*/  LDG.E.64 R4, desc[UR8][R2.64] ;  /* 0x0000000802047981 */ /* 0x001ea8000c1e1b00 */
[----:B------:R-:W3:Y:S04]  /*05d0*/  LDG.E.64 R6, desc[UR8][R2.64+0x8] ;  /* 0x0000080802067981 */ /* 0x000ee8000c1e1b00 */
[----:B------:R-:W4:Y:S04]  /*05e0*/  LDG.E.64 R8, desc[UR8][R2.64+0x10] ;  /* 0x0000100802087981 */ /* 0x000f28000c1e1b00 */
[----:B------:R-:W5:Y:S01]  /*05f0*/  LDG.E.64 R10, desc[UR8][R2.64+0x18] ;  /* 0x00001808020a7981 */ /* 0x000f62000c1e1b00 */
[C---:B------:R-:W-:Y:S01]  /*0600*/  LEA R13, R0.reuse, R1, 0x3 ;  /* 0x00000001000d7211 */ /* 0x040fe200078e18ff */
[----:B------:R-:W-:-:S04]  /*0610*/  VIADD R0, R0, 0x4 ;  /* 0x0000000400007836 */ /* 0x000fc80000000000 */
[----:B--2---:R1:W-:Y:S04]  /*0620*/  STL.64 [R13], R4 ;  /* 0x000000040d007387 */ /* 0x0043e80000100a00 */
[----:B---3--:R1:W-:Y:S04]  /*0630*/  STL.64 [R13+0x8], R6 ;  /* 0x000008060d007387 */ /* 0x0083e80000100a00 */
[----:B----4-:R1:W-:Y:S04]  /*0640*/  STL.64 [R13+0x10], R8 ;  /* 0x000010080d007387 */ /* 0x0103e80000100a00 */
[----:B-----5:R1:W-:Y:S02]  /*0650*/  STL.64 [R13+0x18], R10 ;  /* 0x0000180a0d007387 */ /* 0x0203e40000100a00 */
.L_x_4:
[----:B------:R-:W-:Y:S05]  /*0660*/  @!P2 BRA `(.L_x_0) ;  /* 0x000000000040a947 */ /* 0x000fea0003800000 */
[----:B------:R-:W2:Y:S01]  /*0670*/  LDC.64 R2, c[0x0][0x380] ;  /* 0x0000e000ff027b82 */ /* 0x000ea20000000a00 */
[----:B-1----:R-:W-:Y:S01]  /*0680*/  IMAD R7, R0, 0x8, R1 ;  /* 0x0000000800077824 */ /* 0x002fe200078e0201 */
[----:B------:R-:W-:Y:S01]  /*0690*/  IADD3 R12, PT, PT, -R12, RZ, RZ ;  /* 0x000000ff0c0c7210 */ /* 0x000fe20007ffe1ff */
[----:B--2---:R-:W-:-:S04]  /*06a0*/  IMAD.WIDE.U32 R2, R0, 0x8, R2 ;  /* 0x0000000800027825 */ /* 0x004fc800078e0002 */
[----:B------:R-:W-:Y:S02]  /*06b0*/  IMAD.MOV.U32 R0, RZ, RZ, R2 ;  /* 0x000000ffff007224 */ /* 0x000fe400078e0002 */
[----:B------:R-:W-:-:S07]  /*06c0*/  IMAD.MOV.U32 R5, RZ, RZ, R3 ;  /* 0x000000ffff057224 */ /* 0x000fce00078e0003 */
.L_x_5:
[----:B------:R-:W-:Y:S02]  /*06d0*/  IMAD.MOV.U32 R2, RZ, RZ, R0 ;  /* 0x000000ffff027224 */ /* 0x000fe400078e0000 */
[----:B------:R-:W-:-:S06]  /*06e0*/  IMAD.MOV.U32 R3, RZ, RZ, R5 ;  /* 0x000000ffff037224 */ /* 0x000fcc00078e0005 */
[----:B0-----:R-:W2:Y:S01]  /*06f0*/  LDG.E.64 R2, desc[UR8][R2.64] ;  /* 0x0000000802027981 */ /* 0x001ea2000c1e1b00 */
[----:B------:R-:W-:Y:S01]  /*0700*/  VIADD R12, R12, 0x1 ;  /* 0x000000010c0c7836 */ /* 0x000fe20000000000 */
[----:B------:R-:W-:-:S04]  /*0710*/  IADD3 R0, P2, PT, R0, 0x8, RZ ;  /* 0x0000000800007810 */ /* 0x000fc80007f5e0ff */
[----:B------:R-:W-:Y:S02]  /*0720*/  ISETP.NE.AND P1, PT, R12, RZ, PT ;  /* 0x000000ff0c00720c */ /* 0x000fe40003f25270 */
[----:B------:R-:W-:Y:S01]  /*0730*/  IADD3.X R5, PT, PT, RZ, R5, RZ, P2, !PT ;  /* 0x00000005ff057210 */ /* 0x000fe200017fe4ff */
[----:B--2---:R0:W-:Y:S02]  /*0740*/  STL.64 [R7], R2 ;  /* 0x0000000207007387 */ /* 0x0041e40000100a00 */
[----:B0-----:R-:W-:-:S08]  /*0750*/  VIADD R7, R7, 0x8 ;  /* 0x0000000807077836 */ /* 0x001fd00000000000 */
[----:B------:R-:W-:Y:S05]  /*0760*/  @P1 BRA `(.L_x_5) ;  /* 0xfffffffc00d81947 */ /* 0x000fea000383ffff */
.L_x_0:
[----:B-1----:R1:W5:Y:S01]  /*0770*/  LDL.64 R4, [R1+0x30] ;  /* 0x0000300001047983 */ /* 0x0023620000100a00 */
[----:B------:R-:W-:Y:S01]  /*0780*/  IADD3 R16, P1, PT, R16, 0x38, RZ ;  /* 0x0000003810107810 */ /* 0x000fe20007f3e0ff */
[----:B------:R-:W-:Y:S01]  /*0790*/  IMAD.MOV.U32 R21, RZ, RZ, 0x0 ;  /* 0x00000000ff157424 */ /* 0x000fe200078e00ff */
[----:B------:R-:W-:Y:S02]  /*07a0*/  MOV R20, 0x7d0 ;  /* 0x000007d000147802 */ /* 0x000fe40000000f00 */
[----:B------:R-:W-:-:S09]  /*07b0*/  IADD3.X R2, PT, PT, RZ, UR6, RZ, P1, P0 ;  /* 0x00000006ff027c10 */ /* 0x000fd20008fe04ff */
[----:B01---5:R-:W-:Y:S05]  /*07c0*/  CALL.REL.NOINC R4 `(_Z11test_kernelPmii) ;  /* 0xfffffff8040c7344 */ /* 0x023fea0003c3ffff */
[----:B------:R-:W-:Y:S01]  /*07d0*/  MOV R20, 0x800 ;  /* 0x0000080000147802 */ /* 0x000fe20000000f00 */
[----:B------:R-:W-:-:S07]  /*07e0*/  IMAD.MOV.U32 R21, RZ, RZ, 0x0 ;  /* 0x00000000ff157424 */ /* 0x000fce00078e00ff */
[----:B------:R-:W-:Y:S05]  /*07f0*/  CALL.REL.NOINC `($_Z11test_kernelPmii$_Z6secretv) ;  /* 0x0000000000ac7944 */ /* 0x000fea0003c00000 */
[----:B------:R-:W-:Y:S01]  /*0800*/  UMOV UR4, 0xab0 ;  /* 0x00000ab000047882 */ /* 0x000fe20000000000 */
[----:B------:R-:W-:Y:S01]  /*0810*/  IMAD.MOV.U32 R9, RZ, RZ, RZ ;  /* 0x000000ffff097224 */ /* 0x000fe200078e00ff */
[----:B------:R-:W-:Y:S01]  /*0820*/  MOV R8, UR4 ;  /* 0x0000000400087c02 */ /* 0x000fe20008000f00 */
[----:B------:R-:W-:Y:S01]  /*0830*/  IMAD.MOV.U32 R7, RZ, RZ, R2 ;  /* 0x000000ffff077224 */ /* 0x000fe200078e0002 */
[----:B------:R-:W-:Y:S01]  /*0840*/  MOV R0, 0x0 ;  /* 0x0000000000007802 */ /* 0x000fe20000000f00 */
[----:B------:R-:W0:Y:S01]  /*0850*/  LDCU.64 UR4, c[0x4][0x18] ;  /* 0x01000300ff0477ac */ /* 0x000e220008000a00 */
[----:B------:R-:W-:Y:S01]  /*0860*/  MOV R6, R16 ;  /* 0x0000001000067202 */ /* 0x000fe20000000f00 */
[----:B------:R1:W-:Y:S01]  /*0870*/  STL.64 [R1+0x38], R8 ;  /* 0x0000380801007387 */ /* 0x0003e20000100a00 */
[----:B------:R1:W2:Y:S01]  /*0880*/  LDC.64 R10, c[0x4][R0] ;  /* 0x01000000000a7b82 */ /* 0x0002a20000000a00 */
[----:B0-----:R-:W-:Y:S02]  /*0890*/  IMAD.U32 R4, RZ, RZ, UR4 ;  /* 0x00000004ff047e24 */ /* 0x001fe4000f8e00ff */
[----:B-1----:R-:W-:-:S07]  /*08a0*/  IMAD.U32 R5, RZ, RZ, UR5 ;  /* 0x00000005ff057e24 */ /* 0x002fce000f8e00ff */
[----:B------:R-:W-:-:S07]  /*08b0*/  LEPC R20, `(.L_x_6) ;  /* 0x000000001014794e */ /* 0x000fce0000000000 */
[----:B--2---:R-:W-:Y:S05]  /*08c0*/  CALL.ABS.NOINC R10 ;  /* 0x000000000a007343 */ /* 0x004fea0003c00000 */
.L_x_6:
[----:B------:R-:W-:Y:S05]  /*08d0*/  EXIT ;  /* 0x000000000000794d */ /* 0x000fea0003800000 */
        .type           $_Z11test_kernelPmii$_Z4initP6unsafe,@function
        .size           $_Z11test_kernelPmii$_Z4initP6unsafe,($_Z11test_kernelPmii$_Z6normalv - $_Z11test_kernelPmii$_Z4initP6unsafe)
$_Z11test_kernelPmii$_Z4initP6unsafe:
[----:B------:R-:W0:Y:S01]  /*08e0*/  LDCU UR4, c[0x0][0x2f8] ;  /* 0x00005f00ff0477ac */ /* 0x000e220008000800 */
[----:B------:R-:W-:Y:S02]  /*08f0*/  HFMA2 R3, -RZ, RZ, 0, 0 ;  /* 0x00000000ff037431 */ /* 0x000fe400000001ff */
[----:B------:R-:W-:Y:S01]  /*0900*/  IMAD.MOV.U32 R5, RZ, RZ, 0x0 ;  /* 0x00000000ff057424 */ /* 0x000fe200078e00ff */
[----:B------:R-:W-:Y:S02]  /*0910*/  UMOV UR5, 0x960 ;  /* 0x0000096000057882 */ /* 0x000fe40000000000 */
[----:B------:R-:W-:Y:S02]  /*0920*/  IMAD.U32 R2, RZ, RZ, UR5 ;  /* 0x00000005ff027e24 */ /* 0x000fe4000f8e00ff */
[----:B0-----:R-:W-:-:S05]  /*0930*/  VIADD R7, R16, -UR4 ;  /* 0x8000000410077c36 */ /* 0x001fca0008000000 */
[----:B------:R0:W-:Y:S02]  /*0940*/  STL.64 [R7+0x30], R2 ;  /* 0x0000300207007387 */ /* 0x0001e40000100a00 */
[----:B0-----:R-:W-:Y:S05]  /*0950*/  RET.REL.NODEC R4 `(_Z11test_kernelPmii) ;  /* 0xfffffff404a87950 */ /* 0x001fea0003c3ffff */
        .type           $_Z11test_kernelPmii$_Z6normalv,@function
        .size           $_Z11test_kernelPmii$_Z6normalv,($_Z11test_kernelPmii$_Z6secretv - $_Z11test_kernelPmii$_Z6normalv)
$_Z11test_kernelPmii$_Z6normalv:
[----:B------:R-:W-:-:S05]  /*0960*/  VIADD R1, R1, 0xfffffff0 ;  /* 0xfffffff001017836 */ /* 0x000fca0000000000 */
[----:B------:R-:W-:Y:S04]  /*0970*/  STL [R1+0x8], R17 ;  /* 0x0000081101007387 */ /* 0x000fe80000100800 */
[----:B------:R-:W-:Y:S04]  /*0980*/  STL [R1+0x4], R16 ;  /* 0x0000041001007387 */ /* 0x000fe80000100800 */
[----:B------:R0:W-:Y:S01]  /*0990*/  STL [R1], R2 ;  /* 0x0000000201007387 */ /* 0x0001e20000100800 */
[----:B------:R-:W-:Y:S01]  /*09a0*/  MOV R0, 0x0 ;  /* 0x0000000000007802 */ /* 0x000fe20000000f00 */
[----:B------:R-:W1:Y:S01]  /*09b0*/  LDCU.64 UR4, c[0x4][0x8] ;  /* 0x01000100ff0477ac */ /* 0x000e620008000a00 */
[----:B------:R-:W-:-:S02]  /*09c0*/  CS2R R6, SRZ ;  /* 0x0000000000067805 */ /* 0x000fc4000001ff00 */
[----:B0-----:R0:W2:Y:S01]  /*09d0*/  LDC.64 R2, c[0x4][R0] ;  /* 0x0100000000027b82 */ /* 0x0010a20000000a00 */
[----:B-1----:R-:W-:Y:S01]  /*09e0*/  IMAD.U32 R4, RZ, RZ, UR4 ;  /* 0x00000004ff047e24 */ /* 0x002fe2000f8e00ff */
[----:B------:R-:W-:Y:S01]  /*09f0*/  MOV R5, UR5 ;  /* 0x0000000500057c02 */ /* 0x000fe20008000f00 */
[----:B------:R-:W-:Y:S02]  /*0a00*/  IMAD.MOV.U32 R16, RZ, RZ, R20 ;  /* 0x000000ffff107224 */ /* 0x000fe400078e0014 */
[----:B0-----:R-:W-:-:S07]  /*0a10*/  IMAD.MOV.U32 R17, RZ, RZ, R21 ;  /* 0x000000ffff117224 */ /* 0x001fce00078e0015 */
[----:B------:R-:W-:-:S07]  /*0a20*/  LEPC R20, `(.L_x_7) ;  /* 0x000000001014794e */ /* 0x000fce0000000000 */
[----:B--2---:R-:W-:Y:S05]  /*0a30*/  CALL.ABS.NOINC R2 ;  /* 0x0000000002007343 */ /* 0x004fea0003c00000 */
.L_x_7:
[----:B------:R-:W-:Y:S01]  /*0a40*/  MOV R20, R16 ;  /* 0x0000001000147202 */ /* 0x000fe20000000f00 */
[----:B------:R-:W-:Y:S01]  /*0a50*/  IMAD.MOV.U32 R21, RZ, RZ, R17 ;  /* 0x000000ffff157224 */ /* 0x000fe200078e0011 */
[----:B------:R-:W2:Y:S04]  /*0a60*/  LDL R2, [R1] ;  /* 0x0000000001027983 */ /* 0x000ea80000100800 */
[----:B------:R-:W2:Y:S04]  /*0a70*/  LDL R16, [R1+0x4] ;  /* 0x0000040001107983 */ /* 0x000ea80000100800 */
[----:B------:R0:W2:Y:S02]  /*0a80*/  LDL R17, [R1+0x8] ;  /* 0x0000080001117983 */ /* 0x0000a40000100800 */
[----:B0-----:R-:W-:Y:S01]  /*0a90*/  VIADD R1, R1, 0x10 ;  /* 0x0000001001017836 */ /* 0x001fe20000000000 */
[----:B--2---:R-:W-:Y:S06]  /*0aa0*/  RET.REL.NODEC R20 `(_Z11test_kernelPmii) ;  /* 0xfffffff414547950 */ /* 0x004fec0003c3ffff */
        .type           $_Z11test_kernelPmii$_Z6secretv,@function
        .size           $_Z11test_kernelPmii$_Z6secretv,(.L_x_11 - $_Z11test_kernelPmii$_Z6secretv)
$_Z11test_kernelPmii$_Z6secretv:
[----:B------:R-:W-:-:S05]  /*0ab0*/  IADD3 R1, PT, PT, R1, -0x10, RZ ;  /* 0xfffffff001017810 */ /* 0x000fca0007ffe0ff */
[----:B------:R-:W-:Y:S04]  /*0ac0*/  STL [R1+0x8], R17 ;  /* 0x0000081101007387 */ /* 0x000fe80000100800 */
[----:B------:R-:W-:Y:S04]  /*0ad0*/  STL [R1+0x4], R16 ;  /* 0x0000041001007387 */ /* 0x000fe80000100800 */
[----:B------:R0:W-:Y:S01]  /*0ae0*/  STL [R1], R2 ;  /* 0x0000000201007387 */ /* 0x0001e20000100800 */
[----:B------:R-:W-:Y:S01]  /*0af0*/  MOV R0, 0x0 ;  /* 0x0000000000007802 */ /* 0x000fe20000000f00 */
[----:B------:R-:W1:Y:S01]  /*0b00*/  LDCU.64 UR4, c[0x4][0x10] ;  /* 0x01000200ff0477ac */ /* 0x000e620008000a00 */
[----:B------:R-:W-:-:S02]  /*0b10*/  CS2R R6, SRZ ;  /* 0x0000000000067805 */ /* 0x000fc4000001ff00 */
[----:B0-----:R0:W2:Y:S01]  /*0b20*/  LDC.64 R2, c[0x4][R0] ;  /* 0x0100000000027b82 */ /* 0x0010a20000000a00 */
[----:B-1----:R-:W-:Y:S02]  /*0b30*/  IMAD.U32 R4, RZ, RZ, UR4 ;  /* 0x00000004ff047e24 */ /* 0x002fe4000f8e00ff */
[----:B------:R-:W-:Y:S01]  /*0b40*/  IMAD.U32 R5, RZ, RZ, UR5 ;  /* 0x00000005ff057e24 */ /* 0x000fe2000f8e00ff */
[----:B------:R-:W-:Y:S01]  /*0b50*/  MOV R16, R20 ;  /* 0x0000001400107202 */ /* 0x000fe20000000f00 */
[----:B0-----:R-:W-:-:S07]  /*0b60*/  IMAD.MOV.U32 R17, RZ, RZ, R21 ;  /* 0x000000ffff117224 */ /* 0x001fce00078e0015 */
[----:B------:R-:W-:-:S07]  /*0b70*/  LEPC R20, `(.L_x_8) ;  /* 0x000000001014794e */ /* 0x000fce0000000000 */
[----:B--2---:R-:W-:Y:S05]  /*0b80*/  CALL.ABS.NOINC R2 ;  /* 0x0000000002007343 */ /* 0x004fea0003c00000 */
.L_x_8:
[----:B------:R-:W-:Y:S01]  /*0b90*/  IMAD.MOV.U32 R20, RZ, RZ, R16 ;  /* 0x000000ffff147224 */ /* 0x000fe200078e0010 */
[----:B------:R-:W-:Y:S01]  /*0ba0*/  MOV R21, R17 ;  /* 0x0000001100157202 */ /* 0x000fe20000000f00 */
[----:B------:R-:W2:Y:S04]  /*0bb0*/  LDL R2, [R1] ;  /* 0x0000000001027983 */ /* 0x000ea80000100800 */
[----:B------:R-:W2:Y:S04]  /*0bc0*/  LDL R16, [R1+0x4] ;  /* 0x0000040001107983 */ /* 0x000ea80000100800 */
[----:B------:R0:W2:Y:S02]  /*0bd0*/  LDL R17, [R1+0x8] ;  /* 0x0000080001117983 */ /* 0x0000a40000100800 */
[----:B0-----:R-:W-:Y:S01]  /*0be0*/  VIADD R1, R1, 0x10 ;  /* 0x0000001001017836 */ /* 0x001fe20000000000 */
[----:B--2---:R-:W-:Y:S06]  /*0bf0*/  RET.REL.NODEC R20 `(_Z11test_kernelPmii) ;  /* 0xfffffff414007950 */ /* 0x004fec0003c3ffff */
.L_x_9:
[----:B------:R-:W-:-:S00]  /*0c00*/  BRA `(.L_x_9) ;  /* 0xfffffffc00fc7947 */ /* 0x000fc0000383ffff */
[----:B------:R-:W-:-:S00]  /*0c10*/  NOP ;  /* 0x0000000000007918 */ /* 0x000fc00000000000 */
        /* <DEDUP_REMOVED lines=14> */
.L_x_11:


//--------------------- .nv.global.init           --------------------------
	.section	.nv.global.init,"aw",@progbits
.nv.global.init:
	.type		$str$2,@object
	.size		$str$2,($str - $str$2)
$str$2:
        /*0000*/ 	.byte	0x25, 0x70, 0x00
	.type		$str,@object
	.size		$str,($str$1 - $str)
$str:
        /*0003*/ 	.byte	0x6e, 0x6f, 0x72, 0x6d, 0x61, 0x6c, 0x21, 0x0a, 0x00
	.type		$str$1,@object
	.size		$str$1,(.L_1 - $str$1)
$str$1:
        /*000c*/ 	.byte	0x48, 0x65, 0x6c, 0x6c, 0x6f, 0x20, 0x41, 0x64, 0x6d, 0x69, 0x6e, 0x21, 0x0a, 0x00
.L_1:


//--------------------- .nv.shared.reserved.0     --------------------------
	.section	.nv.shared.reserved.0,"aw",@nobits
	.weak		__nv_reservedSMEM_offset_0_alias
	.size		__nv_reservedSMEM_offset_0_alias, 0, 64
	.other		__nv_reservedSMEM_offset_0_alias,@"STO_CUDA_RESERVED_SHARED STV_DEFAULT"
__nv_reservedSMEM_offset_0_alias:
	.zero		0
	.zero		64


//--------------------- .nv.constant0._Z11test_kernelPmii --------------------------
	.section	.nv.constant0._Z11test_kernelPmii,"a",@progbits
	.sectionflags	@""
	.align	4
.nv.constant0._Z11test_kernelPmii:
	.zero		912


//--------------------- SYMBOLS --------------------------

	.type		.nv.reservedSmem.offset0,@object
	.size		.nv.reservedSmem.offset0,0x4
	.type		vprintf,@function
